//
// Generated by NVIDIA NVVM Compiler
//
// Compiler Build ID: CL-36424714
// Cuda compilation tools, release 13.0, V13.0.88
// Based on NVVM 20.0.0
//

.version 9.0
.target sm_100
.address_size 64

	// .globl	_Z14print_from_gpuv
.extern .func  (.param .b32 func_retval0) vprintf
(
	.param .b64 vprintf_param_0,
	.param .b64 vprintf_param_1
)
;
.global .align 1 .b8 $str[12] = {67, 117, 100, 97, 32, 108, 97, 98, 49, 32, 10};

.visible .entry _Z14print_from_gpuv()
{
	.reg .b32 	%r<3>;
	.reg .b64 	%rd<3>;

	mov.u64 	%rd1, $str;
	cvta.global.u64 	%rd2, %rd1;
	{ // callseq 0, 0
	.param .b64 param0;
	st.param.b64 	[param0], %rd2;
	.param .b64 param1;
	st.param.b64 	[param1], 0;
	.param .b32 retval0;
	call.uni (retval0), 
	vprintf, 
	(
	param0, 
	param1
	);
	ld.param.b32 	%r1, [retval0];
	} // callseq 0
	ret;

}


// ===== COMPILED SASS (sm_100) =====

	.target	sm_100

	.elftype	@"ET_EXEC"


//--------------------- .note.nv.tkinfo           --------------------------
	.section	.note.nv.tkinfo,"",@"SHT_NOTE"
	.sectionflags	@"SHF_NOTE_NV_TKINFO"
	.tkinfo
        /*0018*/ 	.word	0x00000002
        /*0030*/ 	.string	""
        /*0030*/ 	.string	"ptxas"
        /*0030*/ 	.string	"Cuda compilation tools, release 13.0, V13.0.88"
        /*0030*/ 	.string	"Build cuda_13.0.r13.0/compiler.36424714_0"
        /*0030*/ 	.string	"-arch sm_100 -m 64 "



//--------------------- .note.nv.cuinfo           --------------------------
	.section	.note.nv.cuinfo,"",@"SHT_NOTE"
	.sectionflags	@"SHF_NOTE_NV_CUINFO"
        /*0018*/ 	.short	0x0002
        /*001a*/ 	.short	0x0064
        /*001c*/ 	.short	0x0082
	.zero		2


//--------------------- .nv.info                  --------------------------
	.section	.nv.info,"",@"SHT_CUDA_INFO"
	.align	4


	//----- nvinfo : EIATTR_REGCOUNT
	.align		4
        /*0000*/ 	.byte	0x04, 0x2f
        /*0002*/ 	.short	(.L_2 - .L_1)
	.align		4
.L_1:
        /*0004*/ 	.word	index@(_Z14print_from_gpuv)
        /*0008*/ 	.word	0x00000018


	//----- nvinfo : EIATTR_FRAME_SIZE
	.align		4
.L_2:
        /*000c*/ 	.byte	0x04, 0x11
        /*000e*/ 	.short	(.L_4 - .L_3)
	.align		4
.L_3:
        /*0010*/ 	.word	index@(_Z14print_from_gpuv)
        /*0014*/ 	.word	0x00000000


	//----- nvinfo : EIATTR_MIN_STACK_SIZE
	.align		4
.L_4:
        /*0018*/ 	.byte	0x04, 0x12
        /*001a*/ 	.short	(.L_6 - .L_5)
	.align		4
.L_5:
        /*001c*/ 	.word	index@(_Z14print_from_gpuv)
        /*0020*/ 	.word	0x00000000
.L_6:


//--------------------- .nv.compat                --------------------------
	.section	.nv.compat,"",@"SHT_CUDA_COMPAT_INFO"
	.align	4
        /*0000*/ 	.byte	0x02, 0x09, 0x00, 0x00, 0x02, 0x02, 0x01, 0x00, 0x02, 0x05, 0x05, 0x00, 0x03, 0x07, 0x01, 0x01
        /*0010*/ 	.byte	0x02, 0x03, 0x00, 0x00, 0x02, 0x06, 0x01, 0x00, 0x04, 0x0b, 0x08, 0x00, 0x09, 0x00, 0x00, 0x00
        /*0020*/ 	.byte	0x00, 0x00, 0x00, 0x00


//--------------------- .nv.info._Z14print_from_gpuv --------------------------
	.section	.nv.info._Z14print_from_gpuv,"",@"SHT_CUDA_INFO"
	.sectionflags	@""
	.align	4


	//----- nvinfo : EIATTR_CUDA_API_VERSION
	.align		4
        /*0000*/ 	.byte	0x04, 0x37
        /*0002*/ 	.short	(.L_8 - .L_7)
.L_7:
        /*0004*/ 	.word	0x00000082


	//----- nvinfo : EIATTR_SPARSE_MMA_MASK
	.align		4
.L_8:
        /*0008*/ 	.byte	0x03, 0x50
        /*000a*/ 	.short	0x0000


	//----- nvinfo : EIATTR_MAXREG_COUNT
	.align		4
        /*000c*/ 	.byte	0x03, 0x1b
        /*000e*/ 	.short	0x00ff


	//----- nvinfo : EIATTR_EXTERNS
	.align		4
        /*0010*/ 	.byte	0x04, 0x0f
        /*0012*/ 	.short	(.L_10 - .L_9)


	//   ....[0]....
	.align		4
.L_9:
        /*0014*/ 	.word	index@(vprintf)


	//----- nvinfo : EIATTR_MERCURY_ISA_VERSION
	.align		4
.L_10:
        /*0018*/ 	.byte	0x03, 0x5f
        /*001a*/ 	.short	0x0101


	//----- nvinfo : EIATTR_VRC_CTA_INIT_COUNT
	.align		4
        /*001c*/ 	.byte	0x02, 0x4a
	.zero		1
	.zero		1


	//----- nvinfo : EIATTR_SYSCALL_OFFSETS
	.align		4
        /*0020*/ 	.byte	0x04, 0x46
        /*0022*/ 	.short	(.L_12 - .L_11)


	//   ....[0]....
.L_11:
        /*0024*/ 	.word	0x00000080


	//----- nvinfo : EIATTR_EXIT_INSTR_OFFSETS
	.align		4
.L_12:
        /*0028*/ 	.byte	0x04, 0x1c
        /*002a*/ 	.short	(.L_14 - .L_13)


	//   ....[0]....
.L_13:
        /*002c*/ 	.word	0x00000090


	//----- nvinfo : EIATTR_SW_WAR
	.align		4
.L_14:
        /*0030*/ 	.byte	0x04, 0x36
        /*0032*/ 	.short	(.L_16 - .L_15)
.L_15:
        /*0034*/ 	.word	0x00000008
.L_16:


//--------------------- .nv.callgraph             --------------------------
	.section	.nv.callgraph,"",@"SHT_CUDA_CALLGRAPH"
	.align	4
	.sectionentsize	8
	.align		4
        /*0000*/ 	.word	0x00000000
	.align		4
        /*0004*/ 	.word	0xffffffff
	.align		4
        /*0008*/ 	.word	index@(_Z14print_from_gpuv)
	.align		4
        /*000c*/ 	.word	index@(vprintf)
	.align		4
        /*0010*/ 	.word	0x00000000
	.align		4
        /*0014*/ 	.word	0xfffffffe
	.align		4
        /*0018*/ 	.word	0x00000000
	.align		4
        /*001c*/ 	.word	0xfffffffd
	.align		4
        /*0020*/ 	.word	0x00000000
	.align		4
        /*0024*/ 	.word	0xfffffffc


//--------------------- .nv.constant4             --------------------------
	.section	.nv.constant4,"a",@progbits
	.align	8
	.align		8
.nv.constant4:
        /*0000*/ 	.dword	vprintf
	.align		8
        /*0008*/ 	.dword	$str


//--------------------- .text._Z14print_from_gpuv --------------------------
	.section	.text._Z14print_from_gpuv,"ax",@progbits
	.align	128
        .global         _Z14print_from_gpuv
        .type           _Z14print_from_gpuv,@function
        .size           _Z14print_from_gpuv,(.L_x_2 - _Z14print_from_gpuv)
        .other          _Z14print_from_gpuv,@"STO_CUDA_ENTRY STV_DEFAULT"
_Z14print_from_gpuv:
.text._Z14print_from_gpuv:
[----:B------:R-:W0:Y:S01]  /*0000*/  LDC R1, c[0x0][0x37c] ;  /* 0x0000df00ff017b82 */ /* 0x000e220000000800 */
[----:B------:R-:W-:Y:S01]  /*0010*/  MOV R0, 0x0 ;  /* 0x0000000000007802 */ /* 0x000fe20000000f00 */
[----:B------:R-:W1:Y:S01]  /*0020*/  LDCU.64 UR4, c[0x4][0x8] ;  /* 0x01000100ff0477ac */ /* 0x000e620008000a00 */
[----:B------:R-:W-:-:S05]  /*0030*/  CS2R R6, SRZ ;  /* 0x0000000000067805 */ /* 0x000fca000001ff00 */
[----:B------:R2:W3:Y:S01]  /*0040*/  LDC.64 R2, c[0x4][R0] ;  /* 0x0100000000027b82 */ /* 0x0004e20000000a00 */
[----:B-1----:R-:W-:Y:S02]  /*0050*/  IMAD.U32 R4, RZ, RZ, UR4 ;  /* 0x00000004ff047e24 */ /* 0x002fe4000f8e00ff */
[----:B--2---:R-:W-:-:S07]  /*0060*/  IMAD.U32 R5, RZ, RZ, UR5 ;  /* 0x00000005ff057e24 */ /* 0x004fce000f8e00ff */
[----:B------:R-:W-:-:S07]  /*0070*/  LEPC R20, `(.L_x_0) ;  /* 0x000000001014794e */ /* 0x000fce0000000000 */
[----:B0--3--:R-:W-:Y:S05]  /*0080*/  CALL.ABS.NOINC R2 ;  /* 0x0000000002007343 */ /* 0x009fea0003c00000 */
.L_x_0:
[----:B------:R-:W-:Y:S05]  /*0090*/  EXIT ;  /* 0x000000000000794d */ /* 0x000fea0003800000 */
.L_x_1:
[----:B------:R-:W-:-:S00]  /*00a0*/  BRA `(.L_x_1) ;  /* 0xfffffffc00fc7947 */ /* 0x000fc0000383ffff */
[----:B------:R-:W-:-:S00]  /*00b0*/  NOP ;  /* 0x0000000000007918 */ /* 0x000fc00000000000 */
        /* <DEDUP_REMOVED lines=12> */
.L_x_2:


//--------------------- .nv.global.init           --------------------------
	.section	.nv.global.init,"aw",@progbits
.nv.global.init:
	.type		$str,@object
	.size		$str,(.L_0 - $str)
$str:
        /*0000*/ 	.byte	0x43, 0x75, 0x64, 0x61, 0x20, 0x6c, 0x61, 0x62, 0x31, 0x20, 0x0a, 0x00
.L_0:


//--------------------- .nv.shared.reserved.0     --------------------------
	.section	.nv.shared.reserved.0,"aw",@nobits
	.weak		__nv_reservedSMEM_offset_0_alias
	.size		__nv_reservedSMEM_offset_0_alias, 0, 64
	.other		__nv_reservedSMEM_offset_0_alias,@"STO_CUDA_RESERVED_SHARED STV_DEFAULT"
__nv_reservedSMEM_offset_0_alias:
	.zero		0
	.zero		64


//--------------------- .nv.constant0._Z14print_from_gpuv --------------------------
	.section	.nv.constant0._Z14print_from_gpuv,"a",@progbits
	.sectionflags	@""
	.align	4
.nv.constant0._Z14print_from_gpuv:
	.zero		896


//--------------------- SYMBOLS --------------------------

	.type		.nv.reservedSmem.offset0,@object
	.size		.nv.reservedSmem.offset0,0x4
	.type		vprintf,@function
